//
// Generated by NVIDIA NVVM Compiler
//
// Compiler Build ID: CL-36424714
// Cuda compilation tools, release 13.0, V13.0.88
// Based on NVVM 20.0.0
//

.version 9.0
.target sm_100
.address_size 64

	// .globl	_Z12helloFromGPUv
.extern .func  (.param .b32 func_retval0) vprintf
(
	.param .b64 vprintf_param_0,
	.param .b64 vprintf_param_1
)
;
.global .align 1 .b8 $str[33] = {72, 101, 108, 108, 111, 32, 102, 114, 111, 109, 32, 98, 108, 111, 99, 107, 32, 37, 100, 44, 32, 116, 104, 114, 101, 97, 100, 32, 37, 100, 33, 10};

.visible .entry _Z12helloFromGPUv()
{
	.local .align 8 .b8 	__local_depot0[8];
	.reg .b64 	%SP;
	.reg .b64 	%SPL;
	.reg .b32 	%r<7>;
	.reg .b64 	%rd<5>;

	mov.u64 	%SPL, __local_depot0;
	cvta.local.u64 	%SP, %SPL;
	add.u64 	%rd1, %SP, 0;
	add.u64 	%rd2, %SPL, 0;
	mov.u32 	%r1, %ctaid.x;
	mov.u32 	%r2, %tid.x;
	mov.u32 	%r3, %ntid.x;
	mad.lo.s32 	%r4, %r3, %r1, %r2;
	st.local.v2.u32 	[%rd2], {%r1, %r4};
	mov.u64 	%rd3, $str;
	cvta.global.u64 	%rd4, %rd3;
	{ // callseq 0, 0
	.param .b64 param0;
	st.param.b64 	[param0], %rd4;
	.param .b64 param1;
	st.param.b64 	[param1], %rd1;
	.param .b32 retval0;
	call.uni (retval0), 
	vprintf, 
	(
	param0, 
	param1
	);
	ld.param.b32 	%r5, [retval0];
	} // callseq 0
	ret;

}


// ===== COMPILED SASS (sm_100) =====

	.target	sm_100

	.elftype	@"ET_EXEC"


//--------------------- .note.nv.tkinfo           --------------------------
	.section	.note.nv.tkinfo,"",@"SHT_NOTE"
	.sectionflags	@"SHF_NOTE_NV_TKINFO"
	.tkinfo
        /*0018*/ 	.word	0x00000002
        /*0030*/ 	.string	""
        /*0030*/ 	.string	"ptxas"
        /*0030*/ 	.string	"Cuda compilation tools, release 13.0, V13.0.88"
        /*0030*/ 	.string	"Build cuda_13.0.r13.0/compiler.36424714_0"
        /*0030*/ 	.string	"-arch sm_100 -m 64 "



//--------------------- .note.nv.cuinfo           --------------------------
	.section	.note.nv.cuinfo,"",@"SHT_NOTE"
	.sectionflags	@"SHF_NOTE_NV_CUINFO"
        /*0018*/ 	.short	0x0002
        /*001a*/ 	.short	0x0064
        /*001c*/ 	.short	0x0082
	.zero		2


//--------------------- .nv.info                  --------------------------
	.section	.nv.info,"",@"SHT_CUDA_INFO"
	.align	4


	//----- nvinfo : EIATTR_REGCOUNT
	.align		4
        /*0000*/ 	.byte	0x04, 0x2f
        /*0002*/ 	.short	(.L_2 - .L_1)
	.align		4
.L_1:
        /*0004*/ 	.word	index@(_Z12helloFromGPUv)
        /*0008*/ 	.word	0x00000018


	//----- nvinfo : EIATTR_FRAME_SIZE
	.align		4
.L_2:
        /*000c*/ 	.byte	0x04, 0x11
        /*000e*/ 	.short	(.L_4 - .L_3)
	.align		4
.L_3:
        /*0010*/ 	.word	index@(_Z12helloFromGPUv)
        /*0014*/ 	.word	0x00000008


	//----- nvinfo : EIATTR_MIN_STACK_SIZE
	.align		4
.L_4:
        /*0018*/ 	.byte	0x04, 0x12
        /*001a*/ 	.short	(.L_6 - .L_5)
	.align		4
.L_5:
        /*001c*/ 	.word	index@(_Z12helloFromGPUv)
        /*0020*/ 	.word	0x00000008
.L_6:


//--------------------- .nv.compat                --------------------------
	.section	.nv.compat,"",@"SHT_CUDA_COMPAT_INFO"
	.align	4
        /*0000*/ 	.byte	0x02, 0x09, 0x00, 0x00, 0x02, 0x02, 0x01, 0x00, 0x02, 0x05, 0x05, 0x00, 0x03, 0x07, 0x01, 0x01
        /*0010*/ 	.byte	0x02, 0x03, 0x00, 0x00, 0x02, 0x06, 0x01, 0x00, 0x04, 0x0b, 0x08, 0x00, 0x09, 0x00, 0x00, 0x00
        /*0020*/ 	.byte	0x00, 0x00, 0x00, 0x00


//--------------------- .nv.info._Z12helloFromGPUv --------------------------
	.section	.nv.info._Z12helloFromGPUv,"",@"SHT_CUDA_INFO"
	.sectionflags	@""
	.align	4


	//----- nvinfo : EIATTR_CUDA_API_VERSION
	.align		4
        /*0000*/ 	.byte	0x04, 0x37
        /*0002*/ 	.short	(.L_8 - .L_7)
.L_7:
        /*0004*/ 	.word	0x00000082


	//----- nvinfo : EIATTR_SPARSE_MMA_MASK
	.align		4
.L_8:
        /*0008*/ 	.byte	0x03, 0x50
        /*000a*/ 	.short	0x0000


	//----- nvinfo : EIATTR_MAXREG_COUNT
	.align		4
        /*000c*/ 	.byte	0x03, 0x1b
        /*000e*/ 	.short	0x00ff


	//----- nvinfo : EIATTR_EXTERNS
	.align		4
        /*0010*/ 	.byte	0x04, 0x0f
        /*0012*/ 	.short	(.L_10 - .L_9)


	//   ....[0]....
	.align		4
.L_9:
        /*0014*/ 	.word	index@(vprintf)


	//----- nvinfo : EIATTR_MERCURY_ISA_VERSION
	.align		4
.L_10:
        /*0018*/ 	.byte	0x03, 0x5f
        /*001a*/ 	.short	0x0101


	//----- nvinfo : EIATTR_VRC_CTA_INIT_COUNT
	.align		4
        /*001c*/ 	.byte	0x02, 0x4a
	.zero		1
	.zero		1


	//----- nvinfo : EIATTR_SYSCALL_OFFSETS
	.align		4
        /*0020*/ 	.byte	0x04, 0x46
        /*0022*/ 	.short	(.L_12 - .L_11)


	//   ....[0]....
.L_11:
        /*0024*/ 	.word	0x00000110


	//----- nvinfo : EIATTR_EXIT_INSTR_OFFSETS
	.align		4
.L_12:
        /*0028*/ 	.byte	0x04, 0x1c
        /*002a*/ 	.short	(.L_14 - .L_13)


	//   ....[0]....
.L_13:
        /*002c*/ 	.word	0x00000120


	//----- nvinfo : EIATTR_SW_WAR
	.align		4
.L_14:
        /*0030*/ 	.byte	0x04, 0x36
        /*0032*/ 	.short	(.L_16 - .L_15)
.L_15:
        /*0034*/ 	.word	0x00000008
.L_16:


//--------------------- .nv.callgraph             --------------------------
	.section	.nv.callgraph,"",@"SHT_CUDA_CALLGRAPH"
	.align	4
	.sectionentsize	8
	.align		4
        /*0000*/ 	.word	0x00000000
	.align		4
        /*0004*/ 	.word	0xffffffff
	.align		4
        /*0008*/ 	.word	index@(_Z12helloFromGPUv)
	.align		4
        /*000c*/ 	.word	index@(vprintf)
	.align		4
        /*0010*/ 	.word	0x00000000
	.align		4
        /*0014*/ 	.word	0xfffffffe
	.align		4
        /*0018*/ 	.word	0x00000000
	.align		4
        /*001c*/ 	.word	0xfffffffd
	.align		4
        /*0020*/ 	.word	0x00000000
	.align		4
        /*0024*/ 	.word	0xfffffffc


//--------------------- .nv.constant4             --------------------------
	.section	.nv.constant4,"a",@progbits
	.align	8
	.align		8
.nv.constant4:
        /*0000*/ 	.dword	vprintf
	.align		8
        /*0008*/ 	.dword	$str


//--------------------- .text._Z12helloFromGPUv   --------------------------
	.section	.text._Z12helloFromGPUv,"ax",@progbits
	.align	128
        .global         _Z12helloFromGPUv
        .type           _Z12helloFromGPUv,@function
        .size           _Z12helloFromGPUv,(.L_x_2 - _Z12helloFromGPUv)
        .other          _Z12helloFromGPUv,@"STO_CUDA_ENTRY STV_DEFAULT"
_Z12helloFromGPUv:
.text._Z12helloFromGPUv:
[----:B------:R-:W0:Y:S01]  /*0000*/  LDC R1, c[0x0][0x37c] ;  /* 0x0000df00ff017b82 */ /* 0x000e220000000800 */
[----:B------:R-:W1:Y:S01]  /*0010*/  S2R R9, SR_TID.X ;  /* 0x0000000000097919 */ /* 0x000e620000002100 */
[----:B------:R-:W2:Y:S01]  /*0020*/  LDCU UR5, c[0x0][0x2fc] ;  /* 0x00005f80ff0577ac */ /* 0x000ea20008000800 */
[----:B0-----:R-:W-:Y:S01]  /*0030*/  VIADD R1, R1, 0xfffffff8 ;  /* 0xfffffff801017836 */ /* 0x001fe20000000000 */
[----:B------:R-:W-:Y:S01]  /*0040*/  MOV R0, 0x0 ;  /* 0x0000000000007802 */ /* 0x000fe20000000f00 */
[----:B------:R-:W1:Y:S01]  /*0050*/  S2R R8, SR_CTAID.X ;  /* 0x0000000000087919 */ /* 0x000e620000002500 */
[----:B------:R-:W1:Y:S02]  /*0060*/  LDCU UR6, c[0x0][0x360] ;  /* 0x00006c00ff0677ac */ /* 0x000e640008000800 */
[----:B------:R0:W3:Y:S01]  /*0070*/  LDC.64 R2, c[0x4][R0] ;  /* 0x0100000000027b82 */ /* 0x0000e20000000a00 */
[----:B------:R-:W4:Y:S02]  /*0080*/  LDCU UR4, c[0x0][0x2f8] ;  /* 0x00005f00ff0477ac */ /* 0x000f240008000800 */
[----:B----4-:R-:W-:-:S05]  /*0090*/  IADD3 R6, P0, PT, R1, UR4, RZ ;  /* 0x0000000401067c10 */ /* 0x010fca000ff1e0ff */
[----:B--2---:R-:W-:Y:S02]  /*00a0*/  IMAD.X R7, RZ, RZ, UR5, P0 ;  /* 0x00000005ff077e24 */ /* 0x004fe400080e06ff */
[----:B-1----:R-:W-:Y:S01]  /*00b0*/  IMAD R9, R8, UR6, R9 ;  /* 0x0000000608097c24 */ /* 0x002fe2000f8e0209 */
[----:B------:R-:W1:Y:S04]  /*00c0*/  LDCU.64 UR6, c[0x4][0x8] ;  /* 0x01000100ff0677ac */ /* 0x000e680008000a00 */
[----:B------:R0:W-:Y:S01]  /*00d0*/  STL.64 [R1], R8 ;  /* 0x0000000801007387 */ /* 0x0001e20000100a00 */
[----:B-1----:R-:W-:Y:S01]  /*00e0*/  IMAD.U32 R4, RZ, RZ, UR6 ;  /* 0x00000006ff047e24 */ /* 0x002fe2000f8e00ff */
[----:B0--3--:R-:W-:-:S07]  /*00f0*/  MOV R5, UR7 ;  /* 0x0000000700057c02 */ /* 0x009fce0008000f00 */
[----:B------:R-:W-:-:S07]  /*0100*/  LEPC R20, `(.L_x_0) ;  /* 0x000000001014794e */ /* 0x000fce0000000000 */
[----:B------:R-:W-:Y:S05]  /*0110*/  CALL.ABS.NOINC R2 ;  /* 0x0000000002007343 */ /* 0x000fea0003c00000 */
.L_x_0:
[----:B------:R-:W-:Y:S05]  /*0120*/  EXIT ;  /* 0x000000000000794d */ /* 0x000fea0003800000 */
.L_x_1:
[----:B------:R-:W-:-:S00]  /*0130*/  BRA `(.L_x_1) ;  /* 0xfffffffc00fc7947 */ /* 0x000fc0000383ffff */
[----:B------:R-:W-:-:S00]  /*0140*/  NOP ;  /* 0x0000000000007918 */ /* 0x000fc00000000000 */
        /* <DEDUP_REMOVED lines=11> */
.L_x_2:


//--------------------- .nv.global.init           --------------------------
	.section	.nv.global.init,"aw",@progbits
.nv.global.init:
	.type		$str,@object
	.size		$str,(.L_0 - $str)
$str:
        /*0000*/ 	.byte	0x48, 0x65, 0x6c, 0x6c, 0x6f, 0x20, 0x66, 0x72, 0x6f, 0x6d, 0x20, 0x62, 0x6c, 0x6f, 0x63, 0x6b
        /*0010*/ 	.byte	0x20, 0x25, 0x64, 0x2c, 0x20, 0x74, 0x68, 0x72, 0x65, 0x61, 0x64, 0x20, 0x25, 0x64, 0x21, 0x0a
        /*0020*/ 	.byte	0x00
.L_0:


//--------------------- .nv.shared.reserved.0     --------------------------
	.section	.nv.shared.reserved.0,"aw",@nobits
	.weak		__nv_reservedSMEM_offset_0_alias
	.size		__nv_reservedSMEM_offset_0_alias, 0, 64
	.other		__nv_reservedSMEM_offset_0_alias,@"STO_CUDA_RESERVED_SHARED STV_DEFAULT"
__nv_reservedSMEM_offset_0_alias:
	.zero		0
	.zero		64


//--------------------- .nv.constant0._Z12helloFromGPUv --------------------------
	.section	.nv.constant0._Z12helloFromGPUv,"a",@progbits
	.sectionflags	@""
	.align	4
.nv.constant0._Z12helloFromGPUv:
	.zero		896


//--------------------- SYMBOLS --------------------------

	.type		.nv.reservedSmem.offset0,@object
	.size		.nv.reservedSmem.offset0,0x4
	.type		vprintf,@function
